	.headerflags	@"EF_CUDA_TEXMODE_UNIFIED EF_CUDA_64BIT_ADDRESS EF_CUDA_ACCELERATORS EF_CUDA_SM90 EF_CUDA_VIRTUAL_SM(EF_CUDA_SM90)"
	.elftype	@"ET_EXEC"


//--------------------- .nv.info                  --------------------------
	.section	.nv.info,"",@"SHT_CUDA_INFO"
	.align	4


	//----- nvinfo : EIATTR_REGCOUNT
	.align		4
        /*0000*/ 	.byte	0x04, 0x2f
        /*0002*/ 	.short	(.L_1 - .L_0)
	.align		4
.L_0:
        /*0004*/ 	.word	index@(triton_poi_fused_constant_pad_nd_0)
        /*0008*/ 	.word	0x00000010


	//----- nvinfo : EIATTR_MIN_STACK_SIZE
	.align		4
.L_1:
        /*000c*/ 	.byte	0x04, 0x12
        /*000e*/ 	.short	(.L_3 - .L_2)
	.align		4
.L_2:
        /*0010*/ 	.word	index@(triton_poi_fused_constant_pad_nd_0)
        /*0014*/ 	.word	0x00000000


	//----- nvinfo : EIATTR_FRAME_SIZE
	.align		4
.L_3:
        /*0018*/ 	.byte	0x04, 0x11
        /*001a*/ 	.short	(.L_5 - .L_4)
	.align		4
.L_4:
        /*001c*/ 	.word	index@(triton_poi_fused_constant_pad_nd_0)
        /*0020*/ 	.word	0x00000000


	//----- nvinfo : EIATTR_MIN_STACK_SIZE
	.align		4
.L_5:
        /*0024*/ 	.byte	0x04, 0x12
        /*0026*/ 	.short	(.L_7 - .L_6)
	.align		4
.L_6:
        /*0028*/ 	.word	index@(triton_poi_fused_constant_pad_nd_0)
        /*002c*/ 	.word	0x00000000
.L_7:


//--------------------- .nv.info.triton_poi_fused_constant_pad_nd_0 --------------------------
	.section	.nv.info.triton_poi_fused_constant_pad_nd_0,"",@"SHT_CUDA_INFO"
	.sectionflags	@""
	.align	4


	//----- nvinfo : EIATTR_CUDA_API_VERSION
	.align		4
        /*0000*/ 	.byte	0x04, 0x37
        /*0002*/ 	.short	(.L_9 - .L_8)
.L_8:
        /*0004*/ 	.word	0x0000007c


	//----- nvinfo : EIATTR_KPARAM_INFO
	.align		4
.L_9:
        /*0008*/ 	.byte	0x04, 0x17
        /*000a*/ 	.short	(.L_11 - .L_10)
.L_10:
        /*000c*/ 	.word	0x00000000
        /*0010*/ 	.short	0x0002
        /*0012*/ 	.short	0x0010
        /*0014*/ 	.byte	0x00, 0xf0, 0x11, 0x00


	//----- nvinfo : EIATTR_KPARAM_INFO
	.align		4
.L_11:
        /*0018*/ 	.byte	0x04, 0x17
        /*001a*/ 	.short	(.L_13 - .L_12)
.L_12:
        /*001c*/ 	.word	0x00000000
        /*0020*/ 	.short	0x0001
        /*0022*/ 	.short	0x0008
        /*0024*/ 	.byte	0x00, 0xf4, 0x21, 0x00


	//----- nvinfo : EIATTR_KPARAM_INFO
	.align		4
.L_13:
        /*0028*/ 	.byte	0x04, 0x17
        /*002a*/ 	.short	(.L_15 - .L_14)
.L_14:
        /*002c*/ 	.word	0x00000000
        /*0030*/ 	.short	0x0000
        /*0032*/ 	.short	0x0000
        /*0034*/ 	.byte	0x00, 0xf4, 0x21, 0x00


	//----- nvinfo : EIATTR_SPARSE_MMA_MASK
	.align		4
.L_15:
        /*0038*/ 	.byte	0x03, 0x50
        /*003a*/ 	.short	0x0000


	//----- nvinfo : EIATTR_MAXREG_COUNT
	.align		4
        /*003c*/ 	.byte	0x03, 0x1b
        /*003e*/ 	.short	0x00ff


	//----- nvinfo : EIATTR_EXIT_INSTR_OFFSETS
	.align		4
        /*0040*/ 	.byte	0x04, 0x1c
        /*0042*/ 	.short	(.L_17 - .L_16)


	//   ....[0]....
.L_16:
        /*0044*/ 	.word	0x00000400


	//   ....[1]....
        /*0048*/ 	.word	0x00000420


	//----- nvinfo : EIATTR_REQNTID
	.align		4
.L_17:
        /*004c*/ 	.byte	0x04, 0x10
        /*004e*/ 	.short	(.L_19 - .L_18)
.L_18:
        /*0050*/ 	.word	0x00000080
        /*0054*/ 	.word	0x00000001
        /*0058*/ 	.word	0x00000001


	//----- nvinfo : EIATTR_CBANK_PARAM_SIZE
	.align		4
.L_19:
        /*005c*/ 	.byte	0x03, 0x19
        /*005e*/ 	.short	0x0014


	//----- nvinfo : EIATTR_PARAM_CBANK
	.align		4
        /*0060*/ 	.byte	0x04, 0x0a
        /*0062*/ 	.short	(.L_21 - .L_20)
	.align		4
.L_20:
        /*0064*/ 	.word	index@(.nv.constant0.triton_poi_fused_constant_pad_nd_0)
        /*0068*/ 	.short	0x0210
        /*006a*/ 	.short	0x0014


	//----- nvinfo : EIATTR_SW_WAR
	.align		4
.L_21:
        /*006c*/ 	.byte	0x04, 0x36
        /*006e*/ 	.short	(.L_23 - .L_22)
.L_22:
        /*0070*/ 	.word	0x00000008
.L_23:


//--------------------- .nv.callgraph             --------------------------
	.section	.nv.callgraph,"",@"SHT_CUDA_CALLGRAPH"
	.align	4
	.sectionentsize	8
	.align		4
        /*0000*/ 	.word	0x00000000
	.align		4
        /*0004*/ 	.word	0xffffffff
	.align		4
        /*0008*/ 	.word	0x00000000
	.align		4
        /*000c*/ 	.word	0xfffffffe
	.align		4
        /*0010*/ 	.word	0x00000000
	.align		4
        /*0014*/ 	.word	0xfffffffd
	.align		4
        /*0018*/ 	.word	0x00000000
	.align		4
        /*001c*/ 	.word	0xfffffffc


//--------------------- .text.triton_poi_fused_constant_pad_nd_0 --------------------------
	.section	.text.triton_poi_fused_constant_pad_nd_0,"ax",@progbits
	.align	128
        .global         triton_poi_fused_constant_pad_nd_0
        .type           triton_poi_fused_constant_pad_nd_0,@function
        .size           triton_poi_fused_constant_pad_nd_0,(.L_x_1 - triton_poi_fused_constant_pad_nd_0)
        .other          triton_poi_fused_constant_pad_nd_0,@"STO_CUDA_ENTRY STV_DEFAULT"
triton_poi_fused_constant_pad_nd_0:
.text.triton_poi_fused_constant_pad_nd_0:
[----:B------:R-:W0:Y:S02]  /*0000*/  LDC R1, c[0x0][0x28] ;  /* 0x00000a00ff017b82 */ /* 0x000e240000000800 */
[----:B------:R-:W1:Y:S01]  /*0010*/  S2R R0, SR_TID.X ;  /* 0x0000000000007919 */ /* 0x000e620000002100 */
[----:B------:R-:W-:Y:S01]  /*0020*/  ULDC.64 UR4, c[0x0][0x210] ;  /* 0x0000840000047ab9 */ /* 0x000fe20000000a00 */
[----:B------:R-:W2:Y:S01]  /*0030*/  S2R R3, SR_CTAID.X ;  /* 0x0000000000037919 */ /* 0x000ea20000002500 */
[----:B-1----:R-:W-:-:S05]  /*0040*/  IMAD.SHL.U32 R0, R0, 0x2, RZ ;  /* 0x0000000200007824 */ /* 0x002fca00078e00ff */
[----:B------:R-:W-:-:S05]  /*0050*/  LOP3.LUT R0, R0, 0xfe, RZ, 0xc0, !PT ;  /* 0x000000fe00007812 */ /* 0x000fca00078ec0ff */
[----:B--2---:R-:W-:-:S04]  /*0060*/  IMAD R0, R3, 0x100, R0 ;  /* 0x0000010003007824 */ /* 0x004fc800078e0200 */
[----:B------:R-:W-:-:S04]  /*0070*/  IMAD.HI R4, R0, 0x38e38e39, RZ ;  /* 0x38e38e3900047827 */ /* 0x000fc800078e02ff */
[----:B------:R-:W-:Y:S01]  /*0080*/  IMAD.HI R2, R0, 0x2aaaaaab, RZ ;  /* 0x2aaaaaab00027827 */ /* 0x000fe200078e02ff */
[----:B------:R-:W-:-:S03]  /*0090*/  SHF.R.U32.HI R5, RZ, 0x1f, R4 ;  /* 0x0000001fff057819 */ /* 0x000fc60000011604 */
[----:B------:R-:W-:Y:S01]  /*00a0*/  IMAD.HI R6, R0, 0x4bda12f7, RZ ;  /* 0x4bda12f700067827 */ /* 0x000fe200078e02ff */
[----:B------:R-:W-:Y:S02]  /*00b0*/  LEA.HI R3, R2, R2, RZ, 0x1 ;  /* 0x0000000202037211 */ /* 0x000fe400078f08ff */
[----:B------:R-:W-:Y:S01]  /*00c0*/  LEA.HI.SX32 R5, R4, R5, 0x1d ;  /* 0x0000000504057211 */ /* 0x000fe200078feaff */
[----:B------:R-:W-:Y:S02]  /*00d0*/  VIADD R2, R0, 0x1 ;  /* 0x0000000100027836 */ /* 0x000fe40000000000 */
[----:B------:R-:W-:-:S04]  /*00e0*/  IMAD.HI R7, R3, 0x2aaaaaab, RZ ;  /* 0x2aaaaaab03077827 */ /* 0x000fc800078e02ff */
[----:B------:R-:W-:Y:S01]  /*00f0*/  IMAD.HI R4, R5, 0x2aaaaaab, RZ ;  /* 0x2aaaaaab05047827 */ /* 0x000fe200078e02ff */
[----:B------:R-:W-:Y:S02]  /*0100*/  LEA.HI R10, R7, R7, RZ, 0x1 ;  /* 0x00000007070a7211 */ /* 0x000fe400078f08ff */
[----:B------:R-:W-:Y:S02]  /*0110*/  SHF.R.U32.HI R7, RZ, 0x1f, R6 ;  /* 0x0000001fff077819 */ /* 0x000fe40000011606 */
[----:B------:R-:W-:Y:S01]  /*0120*/  LEA.HI R8, R4, R4, RZ, 0x1 ;  /* 0x0000000404087211 */ /* 0x000fe200078f08ff */
[----:B------:R-:W-:Y:S01]  /*0130*/  IMAD.HI R4, R2, 0x2aaaaaab, RZ ;  /* 0x2aaaaaab02047827 */ /* 0x000fe200078e02ff */
[----:B------:R-:W-:-:S03]  /*0140*/  LEA.HI R7, R6, R7, RZ, 0x1a ;  /* 0x0000000706077211 */ /* 0x000fc600078fd0ff */
[----:B------:R-:W-:Y:S02]  /*0150*/  IMAD R10, R10, -0x6, R3 ;  /* 0xfffffffa0a0a7824 */ /* 0x000fe400078e0203 */
[----:B------:R-:W-:Y:S01]  /*0160*/  IMAD R8, R8, -0x6, R5 ;  /* 0xfffffffa08087824 */ /* 0x000fe200078e0205 */
[----:B------:R-:W-:Y:S01]  /*0170*/  LEA.HI R5, R4, R4, RZ, 0x1 ;  /* 0x0000000404057211 */ /* 0x000fe200078f08ff */
[C---:B------:R-:W-:Y:S02]  /*0180*/  VIADD R4, R10.reuse, 0xffffffff ;  /* 0xffffffff0a047836 */ /* 0x040fe40000000000 */
[----:B------:R-:W-:Y:S02]  /*0190*/  IMAD R3, R3, -0x6, R0 ;  /* 0xfffffffa03037824 */ /* 0x000fe400078e0200 */
[----:B------:R-:W-:Y:S02]  /*01a0*/  IMAD.SHL.U32 R7, R7, 0x40, RZ ;  /* 0x0000004007077824 */ /* 0x000fe400078e00ff */
[----:B------:R-:W-:-:S02]  /*01b0*/  IMAD.SHL.U32 R10, R10, 0x4, RZ ;  /* 0x000000040a0a7824 */ /* 0x000fc400078e00ff */
[----:B------:R-:W-:Y:S01]  /*01c0*/  VIADD R9, R8, 0xffffffff ;  /* 0xffffffff08097836 */ /* 0x000fe20000000000 */
[----:B------:R-:W-:Y:S01]  /*01d0*/  SHF.R.S32.HI R11, RZ, 0x1f, R7 ;  /* 0x0000001fff0b7819 */ /* 0x000fe20000011407 */
[----:B------:R-:W-:Y:S01]  /*01e0*/  IMAD R5, R5, -0x6, R2 ;  /* 0xfffffffa05057824 */ /* 0x000fe200078e0202 */
[-C--:B------:R-:W-:Y:S01]  /*01f0*/  IADD3 R13, P0, P1, R10, R7.reuse, R3 ;  /* 0x000000070a0d7210 */ /* 0x080fe2000791e003 */
[----:B------:R-:W-:Y:S01]  /*0200*/  IMAD.SHL.U32 R8, R8, 0x10, RZ ;  /* 0x0000001008087824 */ /* 0x000fe200078e00ff */
[----:B------:R-:W-:Y:S02]  /*0210*/  LOP3.LUT R4, R9, R4, RZ, 0xfc, !PT ;  /* 0x0000000409047212 */ /* 0x000fe400078efcff */
[----:B------:R-:W-:Y:S02]  /*0220*/  IADD3 R7, P2, P3, R10, R7, R5 ;  /* 0x000000070a077210 */ /* 0x000fe40007b5e005 */
[----:B------:R-:W-:Y:S01]  /*0230*/  SHF.R.S32.HI R9, RZ, 0x1f, R3 ;  /* 0x0000001fff097819 */ /* 0x000fe20000011403 */
[----:B------:R-:W-:Y:S01]  /*0240*/  VIADD R3, R3, 0xffffffff ;  /* 0xffffffff03037836 */ /* 0x000fe20000000000 */
[----:B------:R-:W-:-:S02]  /*0250*/  SHF.R.S32.HI R10, RZ, 0x1f, R10 ;  /* 0x0000001fff0a7819 */ /* 0x000fc4000001140a */
[----:B------:R-:W-:Y:S01]  /*0260*/  SHF.R.S32.HI R2, RZ, 0x1f, R5 ;  /* 0x0000001fff027819 */ /* 0x000fe20000011405 */
[----:B------:R-:W-:Y:S01]  /*0270*/  VIADD R5, R5, 0xffffffff ;  /* 0xffffffff05057836 */ /* 0x000fe20000000000 */
[CC--:B------:R-:W-:Y:S02]  /*0280*/  IADD3.X R6, R10.reuse, R11.reuse, R9, P0, P1 ;  /* 0x0000000b0a067210 */ /* 0x0c0fe400007e2409 */
[----:B------:R-:W-:Y:S02]  /*0290*/  IADD3.X R10, R10, R11, R2, P2, P3 ;  /* 0x0000000b0a0a7210 */ /* 0x000fe400017e6402 */
[----:B------:R-:W-:Y:S02]  /*02a0*/  IADD3 R2, P4, R8, R7, RZ ;  /* 0x0000000708027210 */ /* 0x000fe40007f9e0ff */
[C---:B------:R-:W-:Y:S02]  /*02b0*/  LOP3.LUT R3, R4.reuse, R3, RZ, 0xfc, !PT ;  /* 0x0000000304037212 */ /* 0x040fe400078efcff */
[----:B------:R-:W-:-:S02]  /*02c0*/  LOP3.LUT R5, R4, R5, RZ, 0xfc, !PT ;  /* 0x0000000504057212 */ /* 0x000fc400078efcff */
[----:B------:R-:W-:Y:S02]  /*02d0*/  ISETP.GE.AND P0, PT, R0, 0xd80, PT ;  /* 0x00000d800000780c */ /* 0x000fe40003f06270 */
[----:B------:R-:W-:Y:S02]  /*02e0*/  IADD3 R9, P3, R8, R13, RZ ;  /* 0x0000000d08097210 */ /* 0x000fe40007f7e0ff */
[----:B------:R-:W-:Y:S02]  /*02f0*/  SHF.R.S32.HI R7, RZ, 0x1f, R8 ;  /* 0x0000001fff077819 */ /* 0x000fe40000011408 */
[----:B------:R-:W-:Y:S02]  /*0300*/  ISETP.LT.U32.AND P1, PT, R3, 0x4, !P0 ;  /* 0x000000040300780c */ /* 0x000fe40004721070 */
[----:B------:R-:W-:Y:S01]  /*0310*/  ISETP.LT.U32.AND P2, PT, R5, 0x4, !P0 ;  /* 0x000000040500780c */ /* 0x000fe20004741070 */
[--C-:B------:R-:W-:Y:S01]  /*0320*/  IMAD.X R8, R6, 0x1, R7.reuse, P3 ;  /* 0x0000000106087824 */ /* 0x100fe200018e0607 */
[----:B------:R-:W-:Y:S01]  /*0330*/  LEA R4, P3, R9, UR4, 0x2 ;  /* 0x0000000409047c11 */ /* 0x000fe2000f8610ff */
[----:B------:R-:W-:Y:S01]  /*0340*/  IMAD.X R3, R10, 0x1, R7, P4 ;  /* 0x000000010a037824 */ /* 0x000fe200020e0607 */
[----:B------:R-:W-:-:S02]  /*0350*/  LEA R6, P4, R2, UR4, 0x2 ;  /* 0x0000000402067c11 */ /* 0x000fc4000f8810ff */
[----:B------:R-:W-:Y:S02]  /*0360*/  LEA.HI.X R5, R9, UR5, R8, 0x2, P3 ;  /* 0x0000000509057c11 */ /* 0x000fe400098f1408 */
[----:B------:R-:W-:Y:S02]  /*0370*/  CS2R R8, SRZ ;  /* 0x0000000000087805 */ /* 0x000fe4000001ff00 */
[----:B------:R-:W-:Y:S01]  /*0380*/  LEA.HI.X R7, R2, UR5, R3, 0x2, P4 ;  /* 0x0000000502077c11 */ /* 0x000fe2000a0f1403 */
[----:B------:R-:W-:Y:S01]  /*0390*/  ULDC.64 UR4, c[0x0][0x208] ;  /* 0x0000820000047ab9 */ /* 0x000fe20000000a00 */
[----:B------:R-:W1:Y:S02]  /*03a0*/  LDC.64 R2, c[0x0][0x218] ;  /* 0x00008600ff027b82 */ /* 0x000e640000000a00 */
[----:B------:R-:W2:Y:S04]  /*03b0*/  @P1 LDG.E R8, desc[UR4][R4.64+-0x54] ;  /* 0xffffac0404081981 */ /* 0x000ea8000c1e1900 */
[----:B------:R-:W3:Y:S01]  /*03c0*/  @P2 LDG.E R9, desc[UR4][R6.64+-0x54] ;  /* 0xffffac0406092981 */ /* 0x000ee2000c1e1900 */
[----:B-1----:R-:W-:Y:S01]  /*03d0*/  IMAD.WIDE R2, R0, 0x4, R2 ;  /* 0x0000000400027825 */ /* 0x002fe200078e0202 */
[----:B--2---:R-:W-:-:S02]  /*03e0*/  SEL R8, R8, RZ, P1 ;  /* 0x000000ff08087207 */ /* 0x004fc40000800000 */
[----:B---3--:R-:W-:Y:S01]  /*03f0*/  SEL R9, R9, RZ, P2 ;  /* 0x000000ff09097207 */ /* 0x008fe20001000000 */
[----:B------:R-:W-:Y:S06]  /*0400*/  @P0 EXIT ;  /* 0x000000000000094d */ /* 0x000fec0003800000 */
[----:B------:R-:W-:Y:S01]  /*0410*/  STG.E.64 desc[UR4][R2.64], R8 ;  /* 0x0000000802007986 */ /* 0x000fe2000c101b04 */
[----:B------:R-:W-:Y:S05]  /*0420*/  EXIT ;  /* 0x000000000000794d */ /* 0x000fea0003800000 */
.L_x_0:
[----:B------:R-:W-:-:S00]  /*0430*/  BRA `(.L_x_0) ;  /* 0xfffffffc00fc7947 */ /* 0x000fc0000383ffff */
[----:B------:R-:W-:-:S00]  /*0440*/  NOP ;  /* 0x0000000000007918 */ /* 0x000fc00000000000 */
        /* <DEDUP_REMOVED lines=11> */
.L_x_1:


//--------------------- .nv.constant0.triton_poi_fused_constant_pad_nd_0 --------------------------
	.section	.nv.constant0.triton_poi_fused_constant_pad_nd_0,"a",@progbits
	.sectionflags	@""
	.align	4
.nv.constant0.triton_poi_fused_constant_pad_nd_0:
	.zero		548
